	.headerflags	@"EF_CUDA_TEXMODE_UNIFIED EF_CUDA_64BIT_ADDRESS EF_CUDA_ACCELERATORS EF_CUDA_SM90 EF_CUDA_VIRTUAL_SM(EF_CUDA_SM90)"
	.elftype	@"ET_EXEC"


//--------------------- .nv.info                  --------------------------
	.section	.nv.info,"",@"SHT_CUDA_INFO"
	.align	4


	//----- nvinfo : EIATTR_REGCOUNT
	.align		4
        /*0000*/ 	.byte	0x04, 0x2f
        /*0002*/ 	.short	(.L_3 - .L_2)
	.align		4
.L_2:
        /*0004*/ 	.word	index@(triton_poi_fused__native_batch_norm_legit_no_training_hardtanh_hardtanh_backward_18)
        /*0008*/ 	.word	0x00000010


	//----- nvinfo : EIATTR_MIN_STACK_SIZE
	.align		4
.L_3:
        /*000c*/ 	.byte	0x04, 0x12
        /*000e*/ 	.short	(.L_5 - .L_4)
	.align		4
.L_4:
        /*0010*/ 	.word	index@(triton_poi_fused__native_batch_norm_legit_no_training_hardtanh_hardtanh_backward_18)
        /*0014*/ 	.word	0x00000000


	//----- nvinfo : EIATTR_FRAME_SIZE
	.align		4
.L_5:
        /*0018*/ 	.byte	0x04, 0x11
        /*001a*/ 	.short	(.L_7 - .L_6)
	.align		4
.L_6:
        /*001c*/ 	.word	index@(triton_poi_fused__native_batch_norm_legit_no_training_hardtanh_hardtanh_backward_18)
        /*0020*/ 	.word	0x00000000


	//----- nvinfo : EIATTR_MIN_STACK_SIZE
	.align		4
.L_7:
        /*0024*/ 	.byte	0x04, 0x12
        /*0026*/ 	.short	(.L_9 - .L_8)
	.align		4
.L_8:
        /*0028*/ 	.word	index@(triton_poi_fused__native_batch_norm_legit_no_training_hardtanh_hardtanh_backward_18)
        /*002c*/ 	.word	0x00000000
.L_9:


//--------------------- .nv.info.triton_poi_fused__native_batch_norm_legit_no_training_hardtanh_hardtanh_backward_18 --------------------------
	.section	.nv.info.triton_poi_fused__native_batch_norm_legit_no_training_hardtanh_hardtanh_backward_18,"",@"SHT_CUDA_INFO"
	.sectionflags	@""
	.align	4


	//----- nvinfo : EIATTR_CUDA_API_VERSION
	.align		4
        /*0000*/ 	.byte	0x04, 0x37
        /*0002*/ 	.short	(.L_11 - .L_10)
.L_10:
        /*0004*/ 	.word	0x0000007c


	//----- nvinfo : EIATTR_KPARAM_INFO
	.align		4
.L_11:
        /*0008*/ 	.byte	0x04, 0x17
        /*000a*/ 	.short	(.L_13 - .L_12)
.L_12:
        /*000c*/ 	.word	0x00000000
        /*0010*/ 	.short	0x0007
        /*0012*/ 	.short	0x0038
        /*0014*/ 	.byte	0x00, 0xf0, 0x11, 0x00


	//----- nvinfo : EIATTR_KPARAM_INFO
	.align		4
.L_13:
        /*0018*/ 	.byte	0x04, 0x17
        /*001a*/ 	.short	(.L_15 - .L_14)
.L_14:
        /*001c*/ 	.word	0x00000000
        /*0020*/ 	.short	0x0006
        /*0022*/ 	.short	0x0030
        /*0024*/ 	.byte	0x00, 0xf4, 0x21, 0x00


	//----- nvinfo : EIATTR_KPARAM_INFO
	.align		4
.L_15:
        /*0028*/ 	.byte	0x04, 0x17
        /*002a*/ 	.short	(.L_17 - .L_16)
.L_16:
        /*002c*/ 	.word	0x00000000
        /*0030*/ 	.short	0x0005
        /*0032*/ 	.short	0x0028
        /*0034*/ 	.byte	0x00, 0xf4, 0x21, 0x00


	//----- nvinfo : EIATTR_KPARAM_INFO
	.align		4
.L_17:
        /*0038*/ 	.byte	0x04, 0x17
        /*003a*/ 	.short	(.L_19 - .L_18)
.L_18:
        /*003c*/ 	.word	0x00000000
        /*0040*/ 	.short	0x0004
        /*0042*/ 	.short	0x0020
        /*0044*/ 	.byte	0x00, 0xf4, 0x21, 0x00


	//----- nvinfo : EIATTR_KPARAM_INFO
	.align		4
.L_19:
        /*0048*/ 	.byte	0x04, 0x17
        /*004a*/ 	.short	(.L_21 - .L_20)
.L_20:
        /*004c*/ 	.word	0x00000000
        /*0050*/ 	.short	0x0003
        /*0052*/ 	.short	0x0018
        /*0054*/ 	.byte	0x00, 0xf4, 0x21, 0x00


	//----- nvinfo : EIATTR_KPARAM_INFO
	.align		4
.L_21:
        /*0058*/ 	.byte	0x04, 0x17
        /*005a*/ 	.short	(.L_23 - .L_22)
.L_22:
        /*005c*/ 	.word	0x00000000
        /*0060*/ 	.short	0x0002
        /*0062*/ 	.short	0x0010
        /*0064*/ 	.byte	0x00, 0xf4, 0x21, 0x00


	//----- nvinfo : EIATTR_KPARAM_INFO
	.align		4
.L_23:
        /*0068*/ 	.byte	0x04, 0x17
        /*006a*/ 	.short	(.L_25 - .L_24)
.L_24:
        /*006c*/ 	.word	0x00000000
        /*0070*/ 	.short	0x0001
        /*0072*/ 	.short	0x0008
        /*0074*/ 	.byte	0x00, 0xf4, 0x21, 0x00


	//----- nvinfo : EIATTR_KPARAM_INFO
	.align		4
.L_25:
        /*0078*/ 	.byte	0x04, 0x17
        /*007a*/ 	.short	(.L_27 - .L_26)
.L_26:
        /*007c*/ 	.word	0x00000000
        /*0080*/ 	.short	0x0000
        /*0082*/ 	.short	0x0000
        /*0084*/ 	.byte	0x00, 0xf4, 0x21, 0x00


	//----- nvinfo : EIATTR_SPARSE_MMA_MASK
	.align		4
.L_27:
        /*0088*/ 	.byte	0x03, 0x50
        /*008a*/ 	.short	0x0000


	//----- nvinfo : EIATTR_MAXREG_COUNT
	.align		4
        /*008c*/ 	.byte	0x03, 0x1b
        /*008e*/ 	.short	0x00ff


	//----- nvinfo : EIATTR_EXIT_INSTR_OFFSETS
	.align		4
        /*0090*/ 	.byte	0x04, 0x1c
        /*0092*/ 	.short	(.L_29 - .L_28)


	//   ....[0]....
.L_28:
        /*0094*/ 	.word	0x00000440


	//----- nvinfo : EIATTR_REQNTID
	.align		4
.L_29:
        /*0098*/ 	.byte	0x04, 0x10
        /*009a*/ 	.short	(.L_31 - .L_30)
.L_30:
        /*009c*/ 	.word	0x00000100
        /*00a0*/ 	.word	0x00000001
        /*00a4*/ 	.word	0x00000001


	//----- nvinfo : EIATTR_CBANK_PARAM_SIZE
	.align		4
.L_31:
        /*00a8*/ 	.byte	0x03, 0x19
        /*00aa*/ 	.short	0x003c


	//----- nvinfo : EIATTR_PARAM_CBANK
	.align		4
        /*00ac*/ 	.byte	0x04, 0x0a
        /*00ae*/ 	.short	(.L_33 - .L_32)
	.align		4
.L_32:
        /*00b0*/ 	.word	index@(.nv.constant0.triton_poi_fused__native_batch_norm_legit_no_training_hardtanh_hardtanh_backward_18)
        /*00b4*/ 	.short	0x0210
        /*00b6*/ 	.short	0x003c


	//----- nvinfo : EIATTR_SW_WAR
	.align		4
.L_33:
        /*00b8*/ 	.byte	0x04, 0x36
        /*00ba*/ 	.short	(.L_35 - .L_34)
.L_34:
        /*00bc*/ 	.word	0x00000008
.L_35:


//--------------------- .nv.callgraph             --------------------------
	.section	.nv.callgraph,"",@"SHT_CUDA_CALLGRAPH"
	.align	4
	.sectionentsize	8
	.align		4
        /*0000*/ 	.word	0x00000000
	.align		4
        /*0004*/ 	.word	0xffffffff
	.align		4
        /*0008*/ 	.word	0x00000000
	.align		4
        /*000c*/ 	.word	0xfffffffe
	.align		4
        /*0010*/ 	.word	0x00000000
	.align		4
        /*0014*/ 	.word	0xfffffffd
	.align		4
        /*0018*/ 	.word	0x00000000
	.align		4
        /*001c*/ 	.word	0xfffffffc


//--------------------- .nv.constant4             --------------------------
	.section	.nv.constant4,"a",@progbits
	.align	8
	.align		8
.nv.constant4:
        /*0000*/ 	.dword	_$_str
	.align		8
        /*0008*/ 	.dword	_$_str_$_2


//--------------------- .text.triton_poi_fused__native_batch_norm_legit_no_training_hardtanh_hardtanh_backward_18 --------------------------
	.section	.text.triton_poi_fused__native_batch_norm_legit_no_training_hardtanh_hardtanh_backward_18,"ax",@progbits
	.align	128
        .global         triton_poi_fused__native_batch_norm_legit_no_training_hardtanh_hardtanh_backward_18
        .type           triton_poi_fused__native_batch_norm_legit_no_training_hardtanh_hardtanh_backward_18,@function
        .size           triton_poi_fused__native_batch_norm_legit_no_training_hardtanh_hardtanh_backward_18,(.L_x_1 - triton_poi_fused__native_batch_norm_legit_no_training_hardtanh_hardtanh_backward_18)
        .other          triton_poi_fused__native_batch_norm_legit_no_training_hardtanh_hardtanh_backward_18,@"STO_CUDA_ENTRY STV_DEFAULT"
triton_poi_fused__native_batch_norm_legit_no_training_hardtanh_hardtanh_backward_18:
.text.triton_poi_fused__native_batch_norm_legit_no_training_hardtanh_hardtanh_backward_18:
[----:B------:R-:W-:Y:S01]  /*0000*/  LDC R1, c[0x0][0x28] ;  /* 0x00000a00ff017b82 */ /* 0x000fe20000000800 */
[----:B------:R-:W1:Y:S07]  /*0010*/  S2R R0, SR_TID.X ;  /* 0x0000000000007919 */ /* 0x000e6e0000002100 */
[----:B------:R-:W2:Y:S01]  /*0020*/  LDC.64 R6, c[0x0][0x220] ;  /* 0x00008800ff067b82 */ /* 0x000ea20000000a00 */
[----:B------:R-:W-:Y:S01]  /*0030*/  ULDC.64 UR4, c[0x0][0x208] ;  /* 0x0000820000047ab9 */ /* 0x000fe20000000a00 */
[----:B------:R-:W3:Y:S06]  /*0040*/  S2R R5, SR_CTAID.X ;  /* 0x0000000000057919 */ /* 0x000eec0000002500 */
[----:B------:R-:W4:Y:S08]  /*0050*/  LDC.64 R8, c[0x0][0x228] ;  /* 0x00008a00ff087b82 */ /* 0x000f300000000a00 */
[----:B------:R-:W5:Y:S01]  /*0060*/  LDC.64 R10, c[0x0][0x230] ;  /* 0x00008c00ff0a7b82 */ /* 0x000f620000000a00 */
[----:B------:R-:W-:Y:S01]  /*0070*/  IMAD.MOV.U32 R12, RZ, RZ, 0x3e800000 ;  /* 0x3e800000ff0c7424 */ /* 0x000fe200078e00ff */
[----:B------:R-:W-:Y:S01]  /*0080*/  ULDC.64 UR6, c[0x0][0x240] ;  /* 0x0000900000067ab9 */ /* 0x000fe20000000a00 */
[----:B-1----:R-:W-:Y:S01]  /*0090*/  IMAD.SHL.U32 R0, R0, 0x2, RZ ;  /* 0x0000000200007824 */ /* 0x002fe200078e00ff */
[----:B---3--:R-:W-:-:S04]  /*00a0*/  SHF.R.S32.HI R3, RZ, 0x16, R5 ;  /* 0x00000016ff037819 */ /* 0x008fc80000011405 */
[----:B------:R-:W-:Y:S02]  /*00b0*/  LOP3.LUT R0, R0, 0x1fe, RZ, 0xc0, !PT ;  /* 0x000001fe00007812 */ /* 0x000fe400078ec0ff */
[----:B------:R-:W-:-:S03]  /*00c0*/  SGXT R3, R3, 0x1 ;  /* 0x000000010303781a */ /* 0x000fc60000000200 */
[----:B------:R-:W-:Y:S02]  /*00d0*/  IMAD R0, R5, 0x200, R0 ;  /* 0x0000020005007824 */ /* 0x000fe400078e0200 */
[----:B------:R-:W1:Y:S03]  /*00e0*/  LDC.64 R4, c[0x0][0x218] ;  /* 0x00008600ff047b82 */ /* 0x000e660000000a00 */
[----:B------:R-:W-:-:S04]  /*00f0*/  LEA.HI R3, R3, R0, RZ, 0xa ;  /* 0x0000000003037211 */ /* 0x000fc800078f50ff */
[----:B------:R-:W-:-:S04]  /*0100*/  SHF.R.S32.HI R3, RZ, 0xa, R3 ;  /* 0x0000000aff037819 */ /* 0x000fc80000011403 */
[----:B------:R-:W-:-:S04]  /*0110*/  LEA.HI R2, R3, R3, RZ, 0x5 ;  /* 0x0000000303027211 */ /* 0x000fc800078f28ff */
[----:B------:R-:W-:-:S05]  /*0120*/  LOP3.LUT R2, R2, 0xffffffe0, RZ, 0xc0, !PT ;  /* 0xffffffe002027812 */ /* 0x000fca00078ec0ff */
[----:B------:R-:W-:Y:S02]  /*0130*/  IMAD.IADD R13, R3, 0x1, -R2 ;  /* 0x00000001030d7824 */ /* 0x000fe400078e0a02 */
[----:B------:R-:W3:Y:S02]  /*0140*/  LDC.64 R2, c[0x0][0x210] ;  /* 0x00008400ff027b82 */ /* 0x000ee40000000a00 */
[----:B--2---:R-:W-:-:S06]  /*0150*/  IMAD.WIDE R6, R13, 0x4, R6 ;  /* 0x000000040d067825 */ /* 0x004fcc00078e0206 */
[----:B------:R-:W2:Y:S01]  /*0160*/  LDG.E.EL R6, desc[UR4][R6.64] ;  /* 0x0000000406067981 */ /* 0x000ea2000c2e1900 */
[----:B-1----:R-:W-:-:S06]  /*0170*/  IMAD.WIDE R4, R13, 0x4, R4 ;  /* 0x000000040d047825 */ /* 0x002fcc00078e0204 */
[----:B------:R-:W2:Y:S01]  /*0180*/  LDG.E.EL R4, desc[UR4][R4.64] ;  /* 0x0000000404047981 */ /* 0x000ea2000c2e1900 */
[----:B---3--:R-:W-:-:S06]  /*0190*/  IMAD.WIDE R2, R0, 0x4, R2 ;  /* 0x0000000400027825 */ /* 0x008fcc00078e0202 */
[----:B------:R-:W3:Y:S01]  /*01a0*/  LDG.E.64 R2, desc[UR4][R2.64] ;  /* 0x0000000402027981 */ /* 0x000ee2000c1e1b00 */
[----:B----4-:R-:W-:-:S04]  /*01b0*/  IMAD.WIDE R8, R13, 0x4, R8 ;  /* 0x000000040d087825 */ /* 0x010fc800078e0208 */
[----:B-----5:R-:W-:Y:S02]  /*01c0*/  IMAD.WIDE R10, R13, 0x4, R10 ;  /* 0x000000040d0a7825 */ /* 0x020fe400078e020a */
[----:B------:R-:W4:Y:S04]  /*01d0*/  LDG.E.EL R8, desc[UR4][R8.64] ;  /* 0x0000000408087981 */ /* 0x000f28000c2e1900 */
[----:B------:R-:W4:Y:S01]  /*01e0*/  LDG.E.EL R11, desc[UR4][R10.64] ;  /* 0x000000040a0b7981 */ /* 0x000f22000c2e1900 */
[----:B--2---:R-:W-:-:S04]  /*01f0*/  FADD R6, R6, 9.9999997473787516356e-06 ;  /* 0x3727c5ac06067421 */ /* 0x004fc80000000000 */
[----:B------:R-:W1:Y:S02]  /*0200*/  MUFU.SQRT R7, R6 ;  /* 0x0000000600077308 */ /* 0x000e640000002000 */
[C---:B-1----:R-:W-:Y:S02]  /*0210*/  FSETP.GT.AND P0, PT, R7.reuse, 8.50705917302346158658e+37, PT ;  /* 0x7e8000000700780b */ /* 0x042fe40003f04000 */
[----:B------:R-:W-:-:S11]  /*0220*/  FSETP.GEU.AND P1, PT, R7, 1.175494350822287508e-38, PT ;  /* 0x008000000700780b */ /* 0x000fd60003f2e000 */
[----:B------:R-:W-:-:S04]  /*0230*/  @P0 FMUL R7, R7, 0.25 ;  /* 0x3e80000007070820 */ /* 0x000fc80000400000 */
[----:B------:R-:W-:-:S06]  /*0240*/  @!P1 FMUL R7, R7, 16777216 ;  /* 0x4b80000007079820 */ /* 0x000fcc0000400000 */
[----:B------:R-:W1:Y:S01]  /*0250*/  MUFU.RCP R7, R7 ;  /* 0x0000000700077308 */ /* 0x000e620000001000 */
[----:B------:R-:W-:Y:S01]  /*0260*/  FSEL R12, R12, 1, P0 ;  /* 0x3f8000000c0c7808 */ /* 0x000fe20000000000 */
[----:B---3--:R-:W-:-:S04]  /*0270*/  FADD R5, R2, -R4 ;  /* 0x8000000402057221 */ /* 0x008fc80000000000 */
[----:B------:R-:W-:Y:S01]  /*0280*/  @!P1 FMUL R12, R12, 16777216 ;  /* 0x4b8000000c0c9820 */ /* 0x000fe20000400000 */
[----:B------:R-:W-:Y:S02]  /*0290*/  FADD R4, R3, -R4 ;  /* 0x8000000403047221 */ /* 0x000fe40000000000 */
[----:B------:R-:W2:Y:S01]  /*02a0*/  LDC.64 R2, c[0x0][0x238] ;  /* 0x00008e00ff027b82 */ /* 0x000ea20000000a00 */
[----:B-1----:R-:W-:-:S04]  /*02b0*/  FMUL R12, R7, R12 ;  /* 0x0000000c070c7220 */ /* 0x002fc80000400000 */
[-C--:B------:R-:W-:Y:S01]  /*02c0*/  FMUL R5, R5, R12.reuse ;  /* 0x0000000c05057220 */ /* 0x080fe20000400000 */
[----:B------:R-:W-:-:S03]  /*02d0*/  FMUL R4, R4, R12 ;  /* 0x0000000c04047220 */ /* 0x000fc60000400000 */
[C-C-:B----4-:R-:W-:Y:S01]  /*02e0*/  FFMA R5, R8.reuse, R5, R11.reuse ;  /* 0x0000000508057223 */ /* 0x150fe2000000000b */
[----:B------:R-:W-:-:S04]  /*02f0*/  FFMA R4, R8, R4, R11 ;  /* 0x0000000408047223 */ /* 0x000fc8000000000b */
[C---:B------:R-:W-:Y:S02]  /*0300*/  FSETP.GTU.AND P0, PT, R5.reuse, RZ, PT ;  /* 0x000000ff0500720b */ /* 0x040fe40003f0c000 */
[C---:B------:R-:W-:Y:S02]  /*0310*/  FSETP.GTU.AND P1, PT, R4.reuse, RZ, PT ;  /* 0x000000ff0400720b */ /* 0x040fe40003f2c000 */
[----:B------:R-:W-:Y:S02]  /*0320*/  FSEL R6, R5, RZ, P0 ;  /* 0x000000ff05067208 */ /* 0x000fe40000000000 */
[----:B------:R-:W-:Y:S02]  /*0330*/  FSEL R7, R4, RZ, P1 ;  /* 0x000000ff04077208 */ /* 0x000fe40000800000 */
[----:B------:R-:W-:Y:S02]  /*0340*/  FSETP.GEU.AND P3, PT, R6, 6, PT ;  /* 0x40c000000600780b */ /* 0x000fe40003f6e000 */
[----:B------:R-:W-:-:S02]  /*0350*/  FSETP.GEU.AND P2, PT, R7, 6, PT ;  /* 0x40c000000700780b */ /* 0x000fc40003f4e000 */
[----:B------:R-:W-:Y:S02]  /*0360*/  FSETP.GE.OR P0, PT, R5, 6, !P0 ;  /* 0x40c000000500780b */ /* 0x000fe40004706400 */
[----:B------:R-:W-:Y:S02]  /*0370*/  FSETP.GE.OR P1, PT, R4, 6, !P1 ;  /* 0x40c000000400780b */ /* 0x000fe40004f26400 */
[----:B------:R-:W-:Y:S02]  /*0380*/  FSETP.NAN.AND P4, PT, R6, R6, PT ;  /* 0x000000060600720b */ /* 0x000fe40003f88000 */
[----:B------:R-:W-:Y:S02]  /*0390*/  FSETP.NAN.AND P5, PT, R7, R7, PT ;  /* 0x000000070700720b */ /* 0x000fe40003fa8000 */
[----:B------:R-:W-:Y:S02]  /*03a0*/  SEL R8, RZ, 0x1, !P0 ;  /* 0x00000001ff087807 */ /* 0x000fe40004000000 */
[----:B------:R-:W-:-:S02]  /*03b0*/  SEL R9, RZ, 0x100, !P1 ;  /* 0x00000100ff097807 */ /* 0x000fc40004800000 */
[----:B------:R-:W-:Y:S01]  /*03c0*/  IADD3 R4, P6, R0, UR6, RZ ;  /* 0x0000000600047c10 */ /* 0x000fe2000ffde0ff */
[----:B--2---:R-:W-:Y:S01]  /*03d0*/  IMAD.WIDE R2, R0, 0x4, R2 ;  /* 0x0000000400027825 */ /* 0x004fe200078e0202 */
[----:B------:R-:W-:Y:S02]  /*03e0*/  @P3 SEL R6, R6, 0x40c00000, P4 ;  /* 0x40c0000006063807 */ /* 0x000fe40002000000 */
[----:B------:R-:W-:Y:S01]  /*03f0*/  @P2 SEL R7, R7, 0x40c00000, P5 ;  /* 0x40c0000007072807 */ /* 0x000fe20002800000 */
[----:B------:R-:W-:Y:S01]  /*0400*/  IMAD.IADD R9, R8, 0x1, R9 ;  /* 0x0000000108097824 */ /* 0x000fe200078e0209 */
[----:B------:R-:W-:-:S03]  /*0410*/  LEA.HI.X.SX32 R5, R0, UR7, 0x1, P6 ;  /* 0x0000000700057c11 */ /* 0x000fc6000b0f0eff */
[----:B------:R-:W-:Y:S04]  /*0420*/  STG.E.64 desc[UR4][R2.64], R6 ;  /* 0x0000000602007986 */ /* 0x000fe8000c101b04 */
[----:B------:R-:W-:Y:S01]  /*0430*/  STG.E.U16 desc[UR4][R4.64], R9 ;  /* 0x0000000904007986 */ /* 0x000fe2000c101504 */
[----:B------:R-:W-:Y:S05]  /*0440*/  EXIT ;  /* 0x000000000000794d */ /* 0x000fea0003800000 */
.L_x_0:
[----:B------:R-:W-:-:S00]  /*0450*/  BRA `(.L_x_0) ;  /* 0xfffffffc00fc7947 */ /* 0x000fc0000383ffff */
[----:B------:R-:W-:-:S00]  /*0460*/  NOP ;  /* 0x0000000000007918 */ /* 0x000fc00000000000 */
        /* <DEDUP_REMOVED lines=9> */
.L_x_1:


//--------------------- .nv.global.init           --------------------------
	.section	.nv.global.init,"aw",@progbits
.nv.global.init:
	.type		_$_str,@object
	.size		_$_str,(_$_str_$_2 - _$_str)
_$_str:
        /*0000*/ 	.byte	0x5f, 0x5f, 0x43, 0x55, 0x44, 0x41, 0x5f, 0x46, 0x54, 0x5a, 0x00
	.type		_$_str_$_2,@object
	.size		_$_str_$_2,(.L_1 - _$_str_$_2)
_$_str_$_2:
        /*000b*/ 	.byte	0x5f, 0x5f, 0x43, 0x55, 0x44, 0x41, 0x5f, 0x50, 0x52, 0x45, 0x43, 0x5f, 0x53, 0x51, 0x52, 0x54
        /*001b*/ 	.byte	0x00
.L_1:


//--------------------- .nv.constant0.triton_poi_fused__native_batch_norm_legit_no_training_hardtanh_hardtanh_backward_18 --------------------------
	.section	.nv.constant0.triton_poi_fused__native_batch_norm_legit_no_training_hardtanh_hardtanh_backward_18,"a",@progbits
	.sectionflags	@""
	.align	4
.nv.constant0.triton_poi_fused__native_batch_norm_legit_no_training_hardtanh_hardtanh_backward_18:
	.zero		588
